	.headerflags	@"EF_CUDA_TEXMODE_UNIFIED EF_CUDA_64BIT_ADDRESS EF_CUDA_ACCELERATORS EF_CUDA_SM90 EF_CUDA_VIRTUAL_SM(EF_CUDA_SM90)"
	.elftype	@"ET_EXEC"


//--------------------- .nv.info                  --------------------------
	.section	.nv.info,"",@"SHT_CUDA_INFO"
	.align	4


	//----- nvinfo : EIATTR_REGCOUNT
	.align		4
        /*0000*/ 	.byte	0x04, 0x2f
        /*0002*/ 	.short	(.L_3 - .L_2)
	.align		4
.L_2:
        /*0004*/ 	.word	index@(triton_poi_fused__native_batch_norm_legit_no_training_relu_7)
        /*0008*/ 	.word	0x00000012


	//----- nvinfo : EIATTR_MIN_STACK_SIZE
	.align		4
.L_3:
        /*000c*/ 	.byte	0x04, 0x12
        /*000e*/ 	.short	(.L_5 - .L_4)
	.align		4
.L_4:
        /*0010*/ 	.word	index@(triton_poi_fused__native_batch_norm_legit_no_training_relu_7)
        /*0014*/ 	.word	0x00000000


	//----- nvinfo : EIATTR_FRAME_SIZE
	.align		4
.L_5:
        /*0018*/ 	.byte	0x04, 0x11
        /*001a*/ 	.short	(.L_7 - .L_6)
	.align		4
.L_6:
        /*001c*/ 	.word	index@(triton_poi_fused__native_batch_norm_legit_no_training_relu_7)
        /*0020*/ 	.word	0x00000000


	//----- nvinfo : EIATTR_MIN_STACK_SIZE
	.align		4
.L_7:
        /*0024*/ 	.byte	0x04, 0x12
        /*0026*/ 	.short	(.L_9 - .L_8)
	.align		4
.L_8:
        /*0028*/ 	.word	index@(triton_poi_fused__native_batch_norm_legit_no_training_relu_7)
        /*002c*/ 	.word	0x00000000
.L_9:


//--------------------- .nv.info.triton_poi_fused__native_batch_norm_legit_no_training_relu_7 --------------------------
	.section	.nv.info.triton_poi_fused__native_batch_norm_legit_no_training_relu_7,"",@"SHT_CUDA_INFO"
	.sectionflags	@""
	.align	4


	//----- nvinfo : EIATTR_CUDA_API_VERSION
	.align		4
        /*0000*/ 	.byte	0x04, 0x37
        /*0002*/ 	.short	(.L_11 - .L_10)
.L_10:
        /*0004*/ 	.word	0x0000007c


	//----- nvinfo : EIATTR_KPARAM_INFO
	.align		4
.L_11:
        /*0008*/ 	.byte	0x04, 0x17
        /*000a*/ 	.short	(.L_13 - .L_12)
.L_12:
        /*000c*/ 	.word	0x00000000
        /*0010*/ 	.short	0x0006
        /*0012*/ 	.short	0x0030
        /*0014*/ 	.byte	0x00, 0xf0, 0x11, 0x00


	//----- nvinfo : EIATTR_KPARAM_INFO
	.align		4
.L_13:
        /*0018*/ 	.byte	0x04, 0x17
        /*001a*/ 	.short	(.L_15 - .L_14)
.L_14:
        /*001c*/ 	.word	0x00000000
        /*0020*/ 	.short	0x0005
        /*0022*/ 	.short	0x0028
        /*0024*/ 	.byte	0x00, 0xf4, 0x21, 0x00


	//----- nvinfo : EIATTR_KPARAM_INFO
	.align		4
.L_15:
        /*0028*/ 	.byte	0x04, 0x17
        /*002a*/ 	.short	(.L_17 - .L_16)
.L_16:
        /*002c*/ 	.word	0x00000000
        /*0030*/ 	.short	0x0004
        /*0032*/ 	.short	0x0020
        /*0034*/ 	.byte	0x00, 0xf4, 0x21, 0x00


	//----- nvinfo : EIATTR_KPARAM_INFO
	.align		4
.L_17:
        /*0038*/ 	.byte	0x04, 0x17
        /*003a*/ 	.short	(.L_19 - .L_18)
.L_18:
        /*003c*/ 	.word	0x00000000
        /*0040*/ 	.short	0x0003
        /*0042*/ 	.short	0x0018
        /*0044*/ 	.byte	0x00, 0xf4, 0x21, 0x00


	//----- nvinfo : EIATTR_KPARAM_INFO
	.align		4
.L_19:
        /*0048*/ 	.byte	0x04, 0x17
        /*004a*/ 	.short	(.L_21 - .L_20)
.L_20:
        /*004c*/ 	.word	0x00000000
        /*0050*/ 	.short	0x0002
        /*0052*/ 	.short	0x0010
        /*0054*/ 	.byte	0x00, 0xf4, 0x21, 0x00


	//----- nvinfo : EIATTR_KPARAM_INFO
	.align		4
.L_21:
        /*0058*/ 	.byte	0x04, 0x17
        /*005a*/ 	.short	(.L_23 - .L_22)
.L_22:
        /*005c*/ 	.word	0x00000000
        /*0060*/ 	.short	0x0001
        /*0062*/ 	.short	0x0008
        /*0064*/ 	.byte	0x00, 0xf4, 0x21, 0x00


	//----- nvinfo : EIATTR_KPARAM_INFO
	.align		4
.L_23:
        /*0068*/ 	.byte	0x04, 0x17
        /*006a*/ 	.short	(.L_25 - .L_24)
.L_24:
        /*006c*/ 	.word	0x00000000
        /*0070*/ 	.short	0x0000
        /*0072*/ 	.short	0x0000
        /*0074*/ 	.byte	0x00, 0xf4, 0x21, 0x00


	//----- nvinfo : EIATTR_SPARSE_MMA_MASK
	.align		4
.L_25:
        /*0078*/ 	.byte	0x03, 0x50
        /*007a*/ 	.short	0x0000


	//----- nvinfo : EIATTR_MAXREG_COUNT
	.align		4
        /*007c*/ 	.byte	0x03, 0x1b
        /*007e*/ 	.short	0x00ff


	//----- nvinfo : EIATTR_EXIT_INSTR_OFFSETS
	.align		4
        /*0080*/ 	.byte	0x04, 0x1c
        /*0082*/ 	.short	(.L_27 - .L_26)


	//   ....[0]....
.L_26:
        /*0084*/ 	.word	0x000003d0


	//----- nvinfo : EIATTR_REQNTID
	.align		4
.L_27:
        /*0088*/ 	.byte	0x04, 0x10
        /*008a*/ 	.short	(.L_29 - .L_28)
.L_28:
        /*008c*/ 	.word	0x00000100
        /*0090*/ 	.word	0x00000001
        /*0094*/ 	.word	0x00000001


	//----- nvinfo : EIATTR_CBANK_PARAM_SIZE
	.align		4
.L_29:
        /*0098*/ 	.byte	0x03, 0x19
        /*009a*/ 	.short	0x0034


	//----- nvinfo : EIATTR_PARAM_CBANK
	.align		4
        /*009c*/ 	.byte	0x04, 0x0a
        /*009e*/ 	.short	(.L_31 - .L_30)
	.align		4
.L_30:
        /*00a0*/ 	.word	index@(.nv.constant0.triton_poi_fused__native_batch_norm_legit_no_training_relu_7)
        /*00a4*/ 	.short	0x0210
        /*00a6*/ 	.short	0x0034


	//----- nvinfo : EIATTR_SW_WAR
	.align		4
.L_31:
        /*00a8*/ 	.byte	0x04, 0x36
        /*00aa*/ 	.short	(.L_33 - .L_32)
.L_32:
        /*00ac*/ 	.word	0x00000008
.L_33:


//--------------------- .nv.callgraph             --------------------------
	.section	.nv.callgraph,"",@"SHT_CUDA_CALLGRAPH"
	.align	4
	.sectionentsize	8
	.align		4
        /*0000*/ 	.word	0x00000000
	.align		4
        /*0004*/ 	.word	0xffffffff
	.align		4
        /*0008*/ 	.word	0x00000000
	.align		4
        /*000c*/ 	.word	0xfffffffe
	.align		4
        /*0010*/ 	.word	0x00000000
	.align		4
        /*0014*/ 	.word	0xfffffffd
	.align		4
        /*0018*/ 	.word	0x00000000
	.align		4
        /*001c*/ 	.word	0xfffffffc


//--------------------- .nv.constant4             --------------------------
	.section	.nv.constant4,"a",@progbits
	.align	8
	.align		8
.nv.constant4:
        /*0000*/ 	.dword	_$_str
	.align		8
        /*0008*/ 	.dword	_$_str_$_2


//--------------------- .text.triton_poi_fused__native_batch_norm_legit_no_training_relu_7 --------------------------
	.section	.text.triton_poi_fused__native_batch_norm_legit_no_training_relu_7,"ax",@progbits
	.align	128
        .global         triton_poi_fused__native_batch_norm_legit_no_training_relu_7
        .type           triton_poi_fused__native_batch_norm_legit_no_training_relu_7,@function
        .size           triton_poi_fused__native_batch_norm_legit_no_training_relu_7,(.L_x_1 - triton_poi_fused__native_batch_norm_legit_no_training_relu_7)
        .other          triton_poi_fused__native_batch_norm_legit_no_training_relu_7,@"STO_CUDA_ENTRY STV_DEFAULT"
triton_poi_fused__native_batch_norm_legit_no_training_relu_7:
.text.triton_poi_fused__native_batch_norm_legit_no_training_relu_7:
[----:B------:R-:W-:Y:S01]  /*0000*/  LDC R1, c[0x0][0x28] ;  /* 0x00000a00ff017b82 */ /* 0x000fe20000000800 */
[----:B------:R-:W1:Y:S07]  /*0010*/  S2R R0, SR_TID.X ;  /* 0x0000000000007919 */ /* 0x000e6e0000002100 */
[----:B------:R-:W2:Y:S01]  /*0020*/  LDC.64 R2, c[0x0][0x220] ;  /* 0x00008800ff027b82 */ /* 0x000ea20000000a00 */
[----:B------:R-:W-:Y:S01]  /*0030*/  ULDC.64 UR4, c[0x0][0x208] ;  /* 0x0000820000047ab9 */ /* 0x000fe20000000a00 */
[----:B------:R-:W3:Y:S06]  /*0040*/  S2R R7, SR_CTAID.X ;  /* 0x0000000000077919 */ /* 0x000eec0000002500 */
[----:B------:R-:W4:Y:S08]  /*0050*/  LDC.64 R8, c[0x0][0x228] ;  /* 0x00008a00ff087b82 */ /* 0x000f300000000a00 */
[----:B------:R-:W5:Y:S01]  /*0060*/  LDC.64 R10, c[0x0][0x230] ;  /* 0x00008c00ff0a7b82 */ /* 0x000f620000000a00 */
[----:B-1----:R-:W-:-:S02]  /*0070*/  SHF.L.U32 R0, R0, 0x1, RZ ;  /* 0x0000000100007819 */ /* 0x002fc400000006ff */
[----:B---3--:R-:W-:Y:S02]  /*0080*/  SHF.R.S32.HI R5, RZ, 0x16, R7 ;  /* 0x00000016ff057819 */ /* 0x008fe40000011407 */
[----:B------:R-:W-:Y:S02]  /*0090*/  LOP3.LUT R0, R0, 0x1fe, RZ, 0xc0, !PT ;  /* 0x000001fe00007812 */ /* 0x000fe400078ec0ff */
[----:B------:R-:W-:Y:S02]  /*00a0*/  SGXT R5, R5, 0x1 ;  /* 0x000000010505781a */ /* 0x000fe40000000200 */
[----:B------:R-:W-:Y:S02]  /*00b0*/  LEA R0, R7, R0, 0x9 ;  /* 0x0000000007007211 */ /* 0x000fe400078e48ff */
[----:B------:R-:W1:Y:S02]  /*00c0*/  LDC.64 R6, c[0x0][0x218] ;  /* 0x00008600ff067b82 */ /* 0x000e640000000a00 */
[----:B------:R-:W-:-:S04]  /*00d0*/  LEA.HI R5, R5, R0, RZ, 0x7 ;  /* 0x0000000005057211 */ /* 0x000fc800078f38ff */
[----:B------:R-:W-:-:S04]  /*00e0*/  LOP3.LUT R5, R5, 0xffffff80, RZ, 0xc0, !PT ;  /* 0xffffff8005057812 */ /* 0x000fc800078ec0ff */
[----:B------:R-:W-:Y:S02]  /*00f0*/  IADD3 R13, R0, -R5, RZ ;  /* 0x80000005000d7210 */ /* 0x000fe40007ffe0ff */
[----:B------:R-:W3:Y:S03]  /*0100*/  LDC.64 R4, c[0x0][0x210] ;  /* 0x00008400ff047b82 */ /* 0x000ee60000000a00 */
[----:B--2---:R-:W-:-:S06]  /*0110*/  IMAD.WIDE R2, R13, 0x4, R2 ;  /* 0x000000040d027825 */ /* 0x004fcc00078e0202 */
[----:B------:R-:W2:Y:S01]  /*0120*/  LDG.E.EL.64 R2, desc[UR4][R2.64] ;  /* 0x0000000402027981 */ /* 0x000ea2000c2e1b00 */
[----:B-1----:R-:W-:-:S04]  /*0130*/  IMAD.WIDE R6, R13, 0x4, R6 ;  /* 0x000000040d067825 */ /* 0x002fc800078e0206 */
[C---:B----4-:R-:W-:Y:S02]  /*0140*/  IMAD.WIDE R8, R13.reuse, 0x4, R8 ;  /* 0x000000040d087825 */ /* 0x050fe400078e0208 */
[----:B------:R-:W4:Y:S02]  /*0150*/  LDG.E.EL.64 R6, desc[UR4][R6.64] ;  /* 0x0000000406067981 */ /* 0x000f24000c2e1b00 */
[----:B-----5:R-:W-:Y:S02]  /*0160*/  IMAD.WIDE R10, R13, 0x4, R10 ;  /* 0x000000040d0a7825 */ /* 0x020fe400078e020a */
[----:B------:R-:W5:Y:S02]  /*0170*/  LDG.E.EL.64 R8, desc[UR4][R8.64] ;  /* 0x0000000408087981 */ /* 0x000f64000c2e1b00 */
[----:B---3--:R-:W-:Y:S02]  /*0180*/  IMAD.WIDE R4, R0, 0x4, R4 ;  /* 0x0000000400047825 */ /* 0x008fe400078e0204 */
[----:B------:R-:W5:Y:S04]  /*0190*/  LDG.E.EL.64 R10, desc[UR4][R10.64] ;  /* 0x000000040a0a7981 */ /* 0x000f68000c2e1b00 */
[----:B------:R-:W4:Y:S01]  /*01a0*/  LDG.E.64 R4, desc[UR4][R4.64] ;  /* 0x0000000404047981 */ /* 0x000f22000c1e1b00 */
[----:B------:R-:W-:Y:S01]  /*01b0*/  HFMA2.MMA R14, -RZ, RZ, 1.625, 0 ;  /* 0x3e800000ff0e7435 */ /* 0x000fe200000001ff */
[----:B--2---:R-:W-:Y:S01]  /*01c0*/  FADD R2, R2, 9.9999997473787516356e-06 ;  /* 0x3727c5ac02027421 */ /* 0x004fe20000000000 */
[----:B------:R-:W-:-:S03]  /*01d0*/  FADD R3, R3, 9.9999997473787516356e-06 ;  /* 0x3727c5ac03037421 */ /* 0x000fc60000000000 */
[----:B------:R-:W1:Y:S08]  /*01e0*/  MUFU.SQRT R12, R2 ;  /* 0x00000002000c7308 */ /* 0x000e700000002000 */
[----:B------:R2:W3:Y:S01]  /*01f0*/  MUFU.SQRT R13, R3 ;  /* 0x00000003000d7308 */ /* 0x0004e20000002000 */
[C---:B-1----:R-:W-:Y:S02]  /*0200*/  FSETP.GT.AND P0, PT, R12.reuse, 8.50705917302346158658e+37, PT ;  /* 0x7e8000000c00780b */ /* 0x042fe40003f04000 */
[----:B------:R-:W-:Y:S01]  /*0210*/  FSETP.GEU.AND P2, PT, R12, 1.175494350822287508e-38, PT ;  /* 0x008000000c00780b */ /* 0x000fe20003f4e000 */
[----:B--2---:R-:W1:Y:S01]  /*0220*/  LDC.64 R2, c[0x0][0x238] ;  /* 0x00008e00ff027b82 */ /* 0x004e620000000a00 */
[----:B---3--:R-:W-:-:S02]  /*0230*/  FSETP.GT.AND P1, PT, R13, 8.50705917302346158658e+37, PT ;  /* 0x7e8000000d00780b */ /* 0x008fc40003f24000 */
[----:B------:R-:W-:-:S07]  /*0240*/  FSETP.GEU.AND P3, PT, R13, 1.175494350822287508e-38, PT ;  /* 0x008000000d00780b */ /* 0x000fce0003f6e000 */
[----:B------:R-:W-:-:S04]  /*0250*/  @P0 FMUL R12, R12, 0.25 ;  /* 0x3e8000000c0c0820 */ /* 0x000fc80000400000 */
[----:B------:R-:W-:Y:S01]  /*0260*/  @!P2 FMUL R12, R12, 16777216 ;  /* 0x4b8000000c0ca820 */ /* 0x000fe20000400000 */
[----:B------:R-:W-:-:S04]  /*0270*/  @P1 FMUL R13, R13, 0.25 ;  /* 0x3e8000000d0d1820 */ /* 0x000fc80000400000 */
[----:B------:R-:W-:Y:S01]  /*0280*/  @!P3 FMUL R13, R13, 16777216 ;  /* 0x4b8000000d0db820 */ /* 0x000fe20000400000 */
[----:B------:R-:W2:Y:S01]  /*0290*/  MUFU.RCP R12, R12 ;  /* 0x0000000c000c7308 */ /* 0x000ea20000001000 */
[----:B------:R-:W-:-:S07]  /*02a0*/  FSEL R15, R14, 1, P0 ;  /* 0x3f8000000e0f7808 */ /* 0x000fce0000000000 */
[----:B------:R-:W3:Y:S01]  /*02b0*/  MUFU.RCP R13, R13 ;  /* 0x0000000d000d7308 */ /* 0x000ee20000001000 */
[----:B------:R-:W-:Y:S01]  /*02c0*/  FSEL R14, R14, 1, P1 ;  /* 0x3f8000000e0e7808 */ /* 0x000fe20000800000 */
[----:B------:R-:W-:-:S04]  /*02d0*/  @!P2 FMUL R15, R15, 16777216 ;  /* 0x4b8000000f0fa820 */ /* 0x000fc80000400000 */
[----:B------:R-:W-:Y:S01]  /*02e0*/  @!P3 FMUL R14, R14, 16777216 ;  /* 0x4b8000000e0eb820 */ /* 0x000fe20000400000 */
[----:B----4-:R-:W-:Y:S01]  /*02f0*/  FADD R5, R5, -R7 ;  /* 0x8000000705057221 */ /* 0x010fe20000000000 */
[----:B------:R-:W-:Y:S01]  /*0300*/  FADD R4, R4, -R6 ;  /* 0x8000000604047221 */ /* 0x000fe20000000000 */
[----:B--2---:R-:W-:Y:S01]  /*0310*/  FMUL R15, R12, R15 ;  /* 0x0000000f0c0f7220 */ /* 0x004fe20000400000 */
[----:B---3--:R-:W-:-:S03]  /*0320*/  FMUL R14, R13, R14 ;  /* 0x0000000e0d0e7220 */ /* 0x008fc60000400000 */
[----:B------:R-:W-:Y:S01]  /*0330*/  FMUL R15, R4, R15 ;  /* 0x0000000f040f7220 */ /* 0x000fe20000400000 */
[----:B------:R-:W-:-:S03]  /*0340*/  FMUL R14, R5, R14 ;  /* 0x0000000e050e7220 */ /* 0x000fc60000400000 */
[----:B-----5:R-:W-:Y:S01]  /*0350*/  FFMA R8, R8, R15, R10 ;  /* 0x0000000f08087223 */ /* 0x020fe2000000000a */
[----:B------:R-:W-:-:S04]  /*0360*/  FFMA R9, R9, R14, R11 ;  /* 0x0000000e09097223 */ /* 0x000fc8000000000b */
[----:B------:R-:W-:Y:S02]  /*0370*/  FSETP.GEU.AND P0, PT, R8, RZ, PT ;  /* 0x000000ff0800720b */ /* 0x000fe40003f0e000 */
[C---:B------:R-:W-:Y:S01]  /*0380*/  FSETP.GEU.AND P1, PT, R9.reuse, RZ, PT ;  /* 0x000000ff0900720b */ /* 0x040fe20003f2e000 */
[----:B-1----:R-:W-:Y:S01]  /*0390*/  IMAD.WIDE R2, R0, 0x4, R2 ;  /* 0x0000000400027825 */ /* 0x002fe200078e0202 */
[----:B------:R-:W-:Y:S02]  /*03a0*/  FSEL R8, R8, RZ, P0 ;  /* 0x000000ff08087208 */ /* 0x000fe40000000000 */
[----:B------:R-:W-:-:S05]  /*03b0*/  FSEL R9, R9, RZ, P1 ;  /* 0x000000ff09097208 */ /* 0x000fca0000800000 */
[----:B------:R-:W-:Y:S01]  /*03c0*/  STG.E.64 desc[UR4][R2.64], R8 ;  /* 0x0000000802007986 */ /* 0x000fe2000c101b04 */
[----:B------:R-:W-:Y:S05]  /*03d0*/  EXIT ;  /* 0x000000000000794d */ /* 0x000fea0003800000 */
.L_x_0:
[----:B------:R-:W-:-:S00]  /*03e0*/  BRA `(.L_x_0) ;  /* 0xfffffffc00fc7947 */ /* 0x000fc0000383ffff */
[----:B------:R-:W-:-:S00]  /*03f0*/  NOP ;  /* 0x0000000000007918 */ /* 0x000fc00000000000 */
        /* <DEDUP_REMOVED lines=8> */
.L_x_1:


//--------------------- .nv.global.init           --------------------------
	.section	.nv.global.init,"aw",@progbits
.nv.global.init:
	.type		_$_str,@object
	.size		_$_str,(_$_str_$_2 - _$_str)
_$_str:
        /*0000*/ 	.byte	0x5f, 0x5f, 0x43, 0x55, 0x44, 0x41, 0x5f, 0x46, 0x54, 0x5a, 0x00
	.type		_$_str_$_2,@object
	.size		_$_str_$_2,(.L_1 - _$_str_$_2)
_$_str_$_2:
        /*000b*/ 	.byte	0x5f, 0x5f, 0x43, 0x55, 0x44, 0x41, 0x5f, 0x50, 0x52, 0x45, 0x43, 0x5f, 0x53, 0x51, 0x52, 0x54
        /*001b*/ 	.byte	0x00
.L_1:


//--------------------- .nv.constant0.triton_poi_fused__native_batch_norm_legit_no_training_relu_7 --------------------------
	.section	.nv.constant0.triton_poi_fused__native_batch_norm_legit_no_training_relu_7,"a",@progbits
	.sectionflags	@""
	.align	4
.nv.constant0.triton_poi_fused__native_batch_norm_legit_no_training_relu_7:
	.zero		580
